//
// Generated by NVIDIA NVVM Compiler
//
// Compiler Build ID: CL-36424714
// Cuda compilation tools, release 13.0, V13.0.88
// Based on NVVM 20.0.0
//

.version 9.0
.target sm_100
.address_size 64

	// .globl	_Z13d_fast_z_to_xPfS_iiii

.visible .entry _Z13d_fast_z_to_xPfS_iiii(
	.param .u64 .ptr .align 1 _Z13d_fast_z_to_xPfS_iiii_param_0,
	.param .u64 .ptr .align 1 _Z13d_fast_z_to_xPfS_iiii_param_1,
	.param .u32 _Z13d_fast_z_to_xPfS_iiii_param_2,
	.param .u32 _Z13d_fast_z_to_xPfS_iiii_param_3,
	.param .u32 _Z13d_fast_z_to_xPfS_iiii_param_4,
	.param .u32 _Z13d_fast_z_to_xPfS_iiii_param_5
)
{
	.reg .pred 	%p<2>;
	.reg .b32 	%r<20>;
	.reg .b32 	%f<3>;
	.reg .b64 	%rd<9>;

	ld.param.u64 	%rd1, [_Z13d_fast_z_to_xPfS_iiii_param_0];
	ld.param.u64 	%rd2, [_Z13d_fast_z_to_xPfS_iiii_param_1];
	ld.param.u32 	%r2, [_Z13d_fast_z_to_xPfS_iiii_param_2];
	ld.param.u32 	%r3, [_Z13d_fast_z_to_xPfS_iiii_param_3];
	ld.param.u32 	%r4, [_Z13d_fast_z_to_xPfS_iiii_param_4];
	ld.param.u32 	%r5, [_Z13d_fast_z_to_xPfS_iiii_param_5];
	mov.u32 	%r6, %ntid.x;
	mov.u32 	%r7, %ctaid.x;
	mov.u32 	%r8, %tid.x;
	mad.lo.s32 	%r1, %r6, %r7, %r8;
	setp.ge.s32 	%p1, %r1, %r5;
	@%p1 bra 	$L__BB0_2;
	cvta.to.global.u64 	%rd3, %rd1;
	cvta.to.global.u64 	%rd4, %rd2;
	mul.lo.s32 	%r9, %r3, %r2;
	div.s32 	%r10, %r1, %r9;
	mul.lo.s32 	%r11, %r9, %r10;
	sub.s32 	%r12, %r1, %r11;
	div.s32 	%r13, %r12, %r2;
	mad.lo.s32 	%r14, %r13, %r2, %r11;
	sub.s32 	%r15, %r1, %r14;
	mad.lo.s32 	%r16, %r15, %r3, %r13;
	mad.lo.s32 	%r17, %r16, %r4, %r10;
	shl.b32 	%r18, %r17, 1;
	mul.wide.s32 	%rd5, %r18, 4;
	add.s64 	%rd6, %rd3, %rd5;
	ld.global.f32 	%f1, [%rd6];
	shl.b32 	%r19, %r1, 1;
	mul.wide.s32 	%rd7, %r19, 4;
	add.s64 	%rd8, %rd4, %rd7;
	st.global.f32 	[%rd8], %f1;
	ld.global.f32 	%f2, [%rd6+4];
	st.global.f32 	[%rd8+4], %f2;
$L__BB0_2:
	ret;

}
	// .globl	_Z13d_fast_x_to_yPfS_iiii
.visible .entry _Z13d_fast_x_to_yPfS_iiii(
	.param .u64 .ptr .align 1 _Z13d_fast_x_to_yPfS_iiii_param_0,
	.param .u64 .ptr .align 1 _Z13d_fast_x_to_yPfS_iiii_param_1,
	.param .u32 _Z13d_fast_x_to_yPfS_iiii_param_2,
	.param .u32 _Z13d_fast_x_to_yPfS_iiii_param_3,
	.param .u32 _Z13d_fast_x_to_yPfS_iiii_param_4,
	.param .u32 _Z13d_fast_x_to_yPfS_iiii_param_5
)
{
	.reg .pred 	%p<2>;
	.reg .b32 	%r<16>;
	.reg .b32 	%f<3>;
	.reg .b64 	%rd<9>;

	ld.param.u64 	%rd1, [_Z13d_fast_x_to_yPfS_iiii_param_0];
	ld.param.u64 	%rd2, [_Z13d_fast_x_to_yPfS_iiii_param_1];
	ld.param.u32 	%r2, [_Z13d_fast_x_to_yPfS_iiii_param_2];
	ld.param.u32 	%r3, [_Z13d_fast_x_to_yPfS_iiii_param_3];
	ld.param.u32 	%r4, [_Z13d_fast_x_to_yPfS_iiii_param_4];
	ld.param.u32 	%r5, [_Z13d_fast_x_to_yPfS_iiii_param_5];
	mov.u32 	%r6, %ntid.x;
	mov.u32 	%r7, %ctaid.x;
	mov.u32 	%r8, %tid.x;
	mad.lo.s32 	%r1, %r6, %r7, %r8;
	setp.ge.s32 	%p1, %r1, %r5;
	@%p1 bra 	$L__BB1_2;
	cvta.to.global.u64 	%rd3, %rd1;
	cvta.to.global.u64 	%rd4, %rd2;
	mul.lo.s32 	%r9, %r4, %r3;
	div.s32 	%r10, %r1, %r9;
	mul.lo.s32 	%r11, %r9, %r10;
	sub.s32 	%r12, %r1, %r11;
	mad.lo.s32 	%r13, %r12, %r2, %r10;
	shl.b32 	%r14, %r13, 1;
	mul.wide.s32 	%rd5, %r14, 4;
	add.s64 	%rd6, %rd3, %rd5;
	ld.global.f32 	%f1, [%rd6];
	shl.b32 	%r15, %r1, 1;
	mul.wide.s32 	%rd7, %r15, 4;
	add.s64 	%rd8, %rd4, %rd7;
	st.global.f32 	[%rd8], %f1;
	ld.global.f32 	%f2, [%rd6+4];
	st.global.f32 	[%rd8+4], %f2;
$L__BB1_2:
	ret;

}
	// .globl	_Z13d_fast_y_to_zPfS_iiii
.visible .entry _Z13d_fast_y_to_zPfS_iiii(
	.param .u64 .ptr .align 1 _Z13d_fast_y_to_zPfS_iiii_param_0,
	.param .u64 .ptr .align 1 _Z13d_fast_y_to_zPfS_iiii_param_1,
	.param .u32 _Z13d_fast_y_to_zPfS_iiii_param_2,
	.param .u32 _Z13d_fast_y_to_zPfS_iiii_param_3,
	.param .u32 _Z13d_fast_y_to_zPfS_iiii_param_4,
	.param .u32 _Z13d_fast_y_to_zPfS_iiii_param_5
)
{
	.reg .pred 	%p<2>;
	.reg .b32 	%r<18>;
	.reg .b32 	%f<3>;
	.reg .b64 	%rd<9>;

	ld.param.u64 	%rd1, [_Z13d_fast_y_to_zPfS_iiii_param_0];
	ld.param.u64 	%rd2, [_Z13d_fast_y_to_zPfS_iiii_param_1];
	ld.param.u32 	%r2, [_Z13d_fast_y_to_zPfS_iiii_param_3];
	ld.param.u32 	%r3, [_Z13d_fast_y_to_zPfS_iiii_param_4];
	ld.param.u32 	%r4, [_Z13d_fast_y_to_zPfS_iiii_param_5];
	mov.u32 	%r5, %ntid.x;
	mov.u32 	%r6, %ctaid.x;
	mov.u32 	%r7, %tid.x;
	mad.lo.s32 	%r1, %r5, %r6, %r7;
	setp.ge.s32 	%p1, %r1, %r4;
	@%p1 bra 	$L__BB2_2;
	cvta.to.global.u64 	%rd3, %rd1;
	cvta.to.global.u64 	%rd4, %rd2;
	mul.lo.s32 	%r8, %r3, %r2;
	rem.s32 	%r9, %r1, %r8;
	sub.s32 	%r10, %r1, %r9;
	div.s32 	%r11, %r9, %r3;
	mad.lo.s32 	%r12, %r11, %r3, %r10;
	sub.s32 	%r13, %r1, %r12;
	add.s32 	%r14, %r10, %r11;
	mad.lo.s32 	%r15, %r13, %r2, %r14;
	shl.b32 	%r16, %r15, 1;
	mul.wide.s32 	%rd5, %r16, 4;
	add.s64 	%rd6, %rd3, %rd5;
	ld.global.f32 	%f1, [%rd6];
	shl.b32 	%r17, %r1, 1;
	mul.wide.s32 	%rd7, %r17, 4;
	add.s64 	%rd8, %rd4, %rd7;
	st.global.f32 	[%rd8], %f1;
	ld.global.f32 	%f2, [%rd6+4];
	st.global.f32 	[%rd8+4], %f2;
$L__BB2_2:
	ret;

}


// ===== COMPILED SASS (sm_100) =====

	.target	sm_100

	.elftype	@"ET_EXEC"


//--------------------- .note.nv.tkinfo           --------------------------
	.section	.note.nv.tkinfo,"",@"SHT_NOTE"
	.sectionflags	@"SHF_NOTE_NV_TKINFO"
	.tkinfo
        /*0018*/ 	.word	0x00000002
        /*0030*/ 	.string	""
        /*0030*/ 	.string	"ptxas"
        /*0030*/ 	.string	"Cuda compilation tools, release 13.0, V13.0.88"
        /*0030*/ 	.string	"Build cuda_13.0.r13.0/compiler.36424714_0"
        /*0030*/ 	.string	"-arch sm_100 -m 64 "



//--------------------- .note.nv.cuinfo           --------------------------
	.section	.note.nv.cuinfo,"",@"SHT_NOTE"
	.sectionflags	@"SHF_NOTE_NV_CUINFO"
        /*0018*/ 	.short	0x0002
        /*001a*/ 	.short	0x0064
        /*001c*/ 	.short	0x0082
	.zero		2


//--------------------- .nv.info                  --------------------------
	.section	.nv.info,"",@"SHT_CUDA_INFO"
	.align	4


	//----- nvinfo : EIATTR_REGCOUNT
	.align		4
        /*0000*/ 	.byte	0x04, 0x2f
        /*0002*/ 	.short	(.L_1 - .L_0)
	.align		4
.L_0:
        /*0004*/ 	.word	index@(_Z13d_fast_z_to_xPfS_iiii)
        /*0008*/ 	.word	0x0000000e


	//----- nvinfo : EIATTR_FRAME_SIZE
	.align		4
.L_1:
        /*000c*/ 	.byte	0x04, 0x11
        /*000e*/ 	.short	(.L_3 - .L_2)
	.align		4
.L_2:
        /*0010*/ 	.word	index@(_Z13d_fast_z_to_xPfS_iiii)
        /*0014*/ 	.word	0x00000000


	//----- nvinfo : EIATTR_REGCOUNT
	.align		4
.L_3:
        /*0018*/ 	.byte	0x04, 0x2f
        /*001a*/ 	.short	(.L_5 - .L_4)
	.align		4
.L_4:
        /*001c*/ 	.word	index@(_Z13d_fast_x_to_yPfS_iiii)
        /*0020*/ 	.word	0x0000000d


	//----- nvinfo : EIATTR_FRAME_SIZE
	.align		4
.L_5:
        /*0024*/ 	.byte	0x04, 0x11
        /*0026*/ 	.short	(.L_7 - .L_6)
	.align		4
.L_6:
        /*0028*/ 	.word	index@(_Z13d_fast_x_to_yPfS_iiii)
        /*002c*/ 	.word	0x00000000


	//----- nvinfo : EIATTR_REGCOUNT
	.align		4
.L_7:
        /*0030*/ 	.byte	0x04, 0x2f
        /*0032*/ 	.short	(.L_9 - .L_8)
	.align		4
.L_8:
        /*0034*/ 	.word	index@(_Z13d_fast_y_to_zPfS_iiii)
        /*0038*/ 	.word	0x0000000e


	//----- nvinfo : EIATTR_FRAME_SIZE
	.align		4
.L_9:
        /*003c*/ 	.byte	0x04, 0x11
        /*003e*/ 	.short	(.L_11 - .L_10)
	.align		4
.L_10:
        /*0040*/ 	.word	index@(_Z13d_fast_y_to_zPfS_iiii)
        /*0044*/ 	.word	0x00000000


	//----- nvinfo : EIATTR_MIN_STACK_SIZE
	.align		4
.L_11:
        /*0048*/ 	.byte	0x04, 0x12
        /*004a*/ 	.short	(.L_13 - .L_12)
	.align		4
.L_12:
        /*004c*/ 	.word	index@(_Z13d_fast_y_to_zPfS_iiii)
        /*0050*/ 	.word	0x00000000


	//----- nvinfo : EIATTR_MIN_STACK_SIZE
	.align		4
.L_13:
        /*0054*/ 	.byte	0x04, 0x12
        /*0056*/ 	.short	(.L_15 - .L_14)
	.align		4
.L_14:
        /*0058*/ 	.word	index@(_Z13d_fast_x_to_yPfS_iiii)
        /*005c*/ 	.word	0x00000000


	//----- nvinfo : EIATTR_MIN_STACK_SIZE
	.align		4
.L_15:
        /*0060*/ 	.byte	0x04, 0x12
        /*0062*/ 	.short	(.L_17 - .L_16)
	.align		4
.L_16:
        /*0064*/ 	.word	index@(_Z13d_fast_z_to_xPfS_iiii)
        /*0068*/ 	.word	0x00000000
.L_17:


//--------------------- .nv.compat                --------------------------
	.section	.nv.compat,"",@"SHT_CUDA_COMPAT_INFO"
	.align	4
        /*0000*/ 	.byte	0x02, 0x09, 0x00, 0x00, 0x02, 0x02, 0x01, 0x00, 0x02, 0x05, 0x05, 0x00, 0x03, 0x07, 0x01, 0x01
        /*0010*/ 	.byte	0x02, 0x03, 0x00, 0x00, 0x02, 0x06, 0x01, 0x00, 0x04, 0x0b, 0x08, 0x00, 0x09, 0x00, 0x00, 0x00
        /*0020*/ 	.byte	0x00, 0x00, 0x00, 0x00


//--------------------- .nv.info._Z13d_fast_y_to_zPfS_iiii --------------------------
	.section	.nv.info._Z13d_fast_y_to_zPfS_iiii,"",@"SHT_CUDA_INFO"
	.sectionflags	@""
	.align	4


	//----- nvinfo : EIATTR_CUDA_API_VERSION
	.align		4
        /*0000*/ 	.byte	0x04, 0x37
        /*0002*/ 	.short	(.L_19 - .L_18)
.L_18:
        /*0004*/ 	.word	0x00000082


	//----- nvinfo : EIATTR_KPARAM_INFO
	.align		4
.L_19:
        /*0008*/ 	.byte	0x04, 0x17
        /*000a*/ 	.short	(.L_21 - .L_20)
.L_20:
        /*000c*/ 	.word	0x00000000
        /*0010*/ 	.short	0x0005
        /*0012*/ 	.short	0x001c
        /*0014*/ 	.byte	0x00, 0xf0, 0x11, 0x00


	//----- nvinfo : EIATTR_KPARAM_INFO
	.align		4
.L_21:
        /*0018*/ 	.byte	0x04, 0x17
        /*001a*/ 	.short	(.L_23 - .L_22)
.L_22:
        /*001c*/ 	.word	0x00000000
        /*0020*/ 	.short	0x0004
        /*0022*/ 	.short	0x0018
        /*0024*/ 	.byte	0x00, 0xf0, 0x11, 0x00


	//----- nvinfo : EIATTR_KPARAM_INFO
	.align		4
.L_23:
        /*0028*/ 	.byte	0x04, 0x17
        /*002a*/ 	.short	(.L_25 - .L_24)
.L_24:
        /*002c*/ 	.word	0x00000000
        /*0030*/ 	.short	0x0003
        /*0032*/ 	.short	0x0014
        /*0034*/ 	.byte	0x00, 0xf0, 0x11, 0x00


	//----- nvinfo : EIATTR_KPARAM_INFO
	.align		4
.L_25:
        /*0038*/ 	.byte	0x04, 0x17
        /*003a*/ 	.short	(.L_27 - .L_26)
.L_26:
        /*003c*/ 	.word	0x00000000
        /*0040*/ 	.short	0x0002
        /*0042*/ 	.short	0x0010
        /*0044*/ 	.byte	0x00, 0xf0, 0x11, 0x00


	//----- nvinfo : EIATTR_KPARAM_INFO
	.align		4
.L_27:
        /*0048*/ 	.byte	0x04, 0x17
        /*004a*/ 	.short	(.L_29 - .L_28)
.L_28:
        /*004c*/ 	.word	0x00000000
        /*0050*/ 	.short	0x0001
        /*0052*/ 	.short	0x0008
        /*0054*/ 	.byte	0x00, 0xf5, 0x21, 0x00


	//----- nvinfo : EIATTR_KPARAM_INFO
	.align		4
.L_29:
        /*0058*/ 	.byte	0x04, 0x17
        /*005a*/ 	.short	(.L_31 - .L_30)
.L_30:
        /*005c*/ 	.word	0x00000000
        /*0060*/ 	.short	0x0000
        /*0062*/ 	.short	0x0000
        /*0064*/ 	.byte	0x00, 0xf5, 0x21, 0x00


	//----- nvinfo : EIATTR_SPARSE_MMA_MASK
	.align		4
.L_31:
        /*0068*/ 	.byte	0x03, 0x50
        /*006a*/ 	.short	0x0000


	//----- nvinfo : EIATTR_MAXREG_COUNT
	.align		4
        /*006c*/ 	.byte	0x03, 0x1b
        /*006e*/ 	.short	0x00ff


	//----- nvinfo : EIATTR_MERCURY_ISA_VERSION
	.align		4
        /*0070*/ 	.byte	0x03, 0x5f
        /*0072*/ 	.short	0x0101


	//----- nvinfo : EIATTR_VRC_CTA_INIT_COUNT
	.align		4
        /*0074*/ 	.byte	0x02, 0x4a
	.zero		1
	.zero		1


	//----- nvinfo : EIATTR_EXIT_INSTR_OFFSETS
	.align		4
        /*0078*/ 	.byte	0x04, 0x1c
        /*007a*/ 	.short	(.L_33 - .L_32)


	//   ....[0]....
.L_32:
        /*007c*/ 	.word	0x00000070


	//   ....[1]....
        /*0080*/ 	.word	0x000004b0


	//----- nvinfo : EIATTR_CBANK_PARAM_SIZE
	.align		4
.L_33:
        /*0084*/ 	.byte	0x03, 0x19
        /*0086*/ 	.short	0x0020


	//----- nvinfo : EIATTR_PARAM_CBANK
	.align		4
        /*0088*/ 	.byte	0x04, 0x0a
        /*008a*/ 	.short	(.L_35 - .L_34)
	.align		4
.L_34:
        /*008c*/ 	.word	index@(.nv.constant0._Z13d_fast_y_to_zPfS_iiii)
        /*0090*/ 	.short	0x0380
        /*0092*/ 	.short	0x0020


	//----- nvinfo : EIATTR_SW_WAR
	.align		4
.L_35:
        /*0094*/ 	.byte	0x04, 0x36
        /*0096*/ 	.short	(.L_37 - .L_36)
.L_36:
        /*0098*/ 	.word	0x00000008
.L_37:


//--------------------- .nv.info._Z13d_fast_x_to_yPfS_iiii --------------------------
	.section	.nv.info._Z13d_fast_x_to_yPfS_iiii,"",@"SHT_CUDA_INFO"
	.sectionflags	@""
	.align	4


	//----- nvinfo : EIATTR_CUDA_API_VERSION
	.align		4
        /*0000*/ 	.byte	0x04, 0x37
        /*0002*/ 	.short	(.L_39 - .L_38)
.L_38:
        /*0004*/ 	.word	0x00000082


	//----- nvinfo : EIATTR_KPARAM_INFO
	.align		4
.L_39:
        /*0008*/ 	.byte	0x04, 0x17
        /*000a*/ 	.short	(.L_41 - .L_40)
.L_40:
        /*000c*/ 	.word	0x00000000
        /*0010*/ 	.short	0x0005
        /*0012*/ 	.short	0x001c
        /*0014*/ 	.byte	0x00, 0xf0, 0x11, 0x00


	//----- nvinfo : EIATTR_KPARAM_INFO
	.align		4
.L_41:
        /*0018*/ 	.byte	0x04, 0x17
        /*001a*/ 	.short	(.L_43 - .L_42)
.L_42:
        /*001c*/ 	.word	0x00000000
        /*0020*/ 	.short	0x0004
        /*0022*/ 	.short	0x0018
        /*0024*/ 	.byte	0x00, 0xf0, 0x11, 0x00


	//----- nvinfo : EIATTR_KPARAM_INFO
	.align		4
.L_43:
        /*0028*/ 	.byte	0x04, 0x17
        /*002a*/ 	.short	(.L_45 - .L_44)
.L_44:
        /*002c*/ 	.word	0x00000000
        /*0030*/ 	.short	0x0003
        /*0032*/ 	.short	0x0014
        /*0034*/ 	.byte	0x00, 0xf0, 0x11, 0x00


	//----- nvinfo : EIATTR_KPARAM_INFO
	.align		4
.L_45:
        /*0038*/ 	.byte	0x04, 0x17
        /*003a*/ 	.short	(.L_47 - .L_46)
.L_46:
        /*003c*/ 	.word	0x00000000
        /*0040*/ 	.short	0x0002
        /*0042*/ 	.short	0x0010
        /*0044*/ 	.byte	0x00, 0xf0, 0x11, 0x00


	//----- nvinfo : EIATTR_KPARAM_INFO
	.align		4
.L_47:
        /*0048*/ 	.byte	0x04, 0x17
        /*004a*/ 	.short	(.L_49 - .L_48)
.L_48:
        /*004c*/ 	.word	0x00000000
        /*0050*/ 	.short	0x0001
        /*0052*/ 	.short	0x0008
        /*0054*/ 	.byte	0x00, 0xf5, 0x21, 0x00


	//----- nvinfo : EIATTR_KPARAM_INFO
	.align		4
.L_49:
        /*0058*/ 	.byte	0x04, 0x17
        /*005a*/ 	.short	(.L_51 - .L_50)
.L_50:
        /*005c*/ 	.word	0x00000000
        /*0060*/ 	.short	0x0000
        /*0062*/ 	.short	0x0000
        /*0064*/ 	.byte	0x00, 0xf5, 0x21, 0x00


	//----- nvinfo : EIATTR_SPARSE_MMA_MASK
	.align		4
.L_51:
        /*0068*/ 	.byte	0x03, 0x50
        /*006a*/ 	.short	0x0000


	//----- nvinfo : EIATTR_MAXREG_COUNT
	.align		4
        /*006c*/ 	.byte	0x03, 0x1b
        /*006e*/ 	.short	0x00ff


	//----- nvinfo : EIATTR_MERCURY_ISA_VERSION
	.align		4
        /*0070*/ 	.byte	0x03, 0x5f
        /*0072*/ 	.short	0x0101


	//----- nvinfo : EIATTR_VRC_CTA_INIT_COUNT
	.align		4
        /*0074*/ 	.byte	0x02, 0x4a
	.zero		1
	.zero		1


	//----- nvinfo : EIATTR_EXIT_INSTR_OFFSETS
	.align		4
        /*0078*/ 	.byte	0x04, 0x1c
        /*007a*/ 	.short	(.L_53 - .L_52)


	//   ....[0]....
.L_52:
        /*007c*/ 	.word	0x00000070


	//   ....[1]....
        /*0080*/ 	.word	0x00000340


	//----- nvinfo : EIATTR_CBANK_PARAM_SIZE
	.align		4
.L_53:
        /*0084*/ 	.byte	0x03, 0x19
        /*0086*/ 	.short	0x0020


	//----- nvinfo : EIATTR_PARAM_CBANK
	.align		4
        /*0088*/ 	.byte	0x04, 0x0a
        /*008a*/ 	.short	(.L_55 - .L_54)
	.align		4
.L_54:
        /*008c*/ 	.word	index@(.nv.constant0._Z13d_fast_x_to_yPfS_iiii)
        /*0090*/ 	.short	0x0380
        /*0092*/ 	.short	0x0020


	//----- nvinfo : EIATTR_SW_WAR
	.align		4
.L_55:
        /*0094*/ 	.byte	0x04, 0x36
        /*0096*/ 	.short	(.L_57 - .L_56)
.L_56:
        /*0098*/ 	.word	0x00000008
.L_57:


//--------------------- .nv.info._Z13d_fast_z_to_xPfS_iiii --------------------------
	.section	.nv.info._Z13d_fast_z_to_xPfS_iiii,"",@"SHT_CUDA_INFO"
	.sectionflags	@""
	.align	4


	//----- nvinfo : EIATTR_CUDA_API_VERSION
	.align		4
        /*0000*/ 	.byte	0x04, 0x37
        /*0002*/ 	.short	(.L_59 - .L_58)
.L_58:
        /*0004*/ 	.word	0x00000082


	//----- nvinfo : EIATTR_KPARAM_INFO
	.align		4
.L_59:
        /*0008*/ 	.byte	0x04, 0x17
        /*000a*/ 	.short	(.L_61 - .L_60)
.L_60:
        /*000c*/ 	.word	0x00000000
        /*0010*/ 	.short	0x0005
        /*0012*/ 	.short	0x001c
        /*0014*/ 	.byte	0x00, 0xf0, 0x11, 0x00


	//----- nvinfo : EIATTR_KPARAM_INFO
	.align		4
.L_61:
        /*0018*/ 	.byte	0x04, 0x17
        /*001a*/ 	.short	(.L_63 - .L_62)
.L_62:
        /*001c*/ 	.word	0x00000000
        /*0020*/ 	.short	0x0004
        /*0022*/ 	.short	0x0018
        /*0024*/ 	.byte	0x00, 0xf0, 0x11, 0x00


	//----- nvinfo : EIATTR_KPARAM_INFO
	.align		4
.L_63:
        /*0028*/ 	.byte	0x04, 0x17
        /*002a*/ 	.short	(.L_65 - .L_64)
.L_64:
        /*002c*/ 	.word	0x00000000
        /*0030*/ 	.short	0x0003
        /*0032*/ 	.short	0x0014
        /*0034*/ 	.byte	0x00, 0xf0, 0x11, 0x00


	//----- nvinfo : EIATTR_KPARAM_INFO
	.align		4
.L_65:
        /*0038*/ 	.byte	0x04, 0x17
        /*003a*/ 	.short	(.L_67 - .L_66)
.L_66:
        /*003c*/ 	.word	0x00000000
        /*0040*/ 	.short	0x0002
        /*0042*/ 	.short	0x0010
        /*0044*/ 	.byte	0x00, 0xf0, 0x11, 0x00


	//----- nvinfo : EIATTR_KPARAM_INFO
	.align		4
.L_67:
        /*0048*/ 	.byte	0x04, 0x17
        /*004a*/ 	.short	(.L_69 - .L_68)
.L_68:
        /*004c*/ 	.word	0x00000000
        /*0050*/ 	.short	0x0001
        /*0052*/ 	.short	0x0008
        /*0054*/ 	.byte	0x00, 0xf5, 0x21, 0x00


	//----- nvinfo : EIATTR_KPARAM_INFO
	.align		4
.L_69:
        /*0058*/ 	.byte	0x04, 0x17
        /*005a*/ 	.short	(.L_71 - .L_70)
.L_70:
        /*005c*/ 	.word	0x00000000
        /*0060*/ 	.short	0x0000
        /*0062*/ 	.short	0x0000
        /*0064*/ 	.byte	0x00, 0xf5, 0x21, 0x00


	//----- nvinfo : EIATTR_SPARSE_MMA_MASK
	.align		4
.L_71:
        /*0068*/ 	.byte	0x03, 0x50
        /*006a*/ 	.short	0x0000


	//----- nvinfo : EIATTR_MAXREG_COUNT
	.align		4
        /*006c*/ 	.byte	0x03, 0x1b
        /*006e*/ 	.short	0x00ff


	//----- nvinfo : EIATTR_MERCURY_ISA_VERSION
	.align		4
        /*0070*/ 	.byte	0x03, 0x5f
        /*0072*/ 	.short	0x0101


	//----- nvinfo : EIATTR_VRC_CTA_INIT_COUNT
	.align		4
        /*0074*/ 	.byte	0x02, 0x4a
	.zero		1
	.zero		1


	//----- nvinfo : EIATTR_EXIT_INSTR_OFFSETS
	.align		4
        /*0078*/ 	.byte	0x04, 0x1c
        /*007a*/ 	.short	(.L_73 - .L_72)


	//   ....[0]....
.L_72:
        /*007c*/ 	.word	0x00000070


	//   ....[1]....
        /*0080*/ 	.word	0x000004d0


	//----- nvinfo : EIATTR_CBANK_PARAM_SIZE
	.align		4
.L_73:
        /*0084*/ 	.byte	0x03, 0x19
        /*0086*/ 	.short	0x0020


	//----- nvinfo : EIATTR_PARAM_CBANK
	.align		4
        /*0088*/ 	.byte	0x04, 0x0a
        /*008a*/ 	.short	(.L_75 - .L_74)
	.align		4
.L_74:
        /*008c*/ 	.word	index@(.nv.constant0._Z13d_fast_z_to_xPfS_iiii)
        /*0090*/ 	.short	0x0380
        /*0092*/ 	.short	0x0020


	//----- nvinfo : EIATTR_SW_WAR
	.align		4
.L_75:
        /*0094*/ 	.byte	0x04, 0x36
        /*0096*/ 	.short	(.L_77 - .L_76)
.L_76:
        /*0098*/ 	.word	0x00000008
.L_77:


//--------------------- .nv.callgraph             --------------------------
	.section	.nv.callgraph,"",@"SHT_CUDA_CALLGRAPH"
	.align	4
	.sectionentsize	8
	.align		4
        /*0000*/ 	.word	0x00000000
	.align		4
        /*0004*/ 	.word	0xffffffff
	.align		4
        /*0008*/ 	.word	0x00000000
	.align		4
        /*000c*/ 	.word	0xfffffffe
	.align		4
        /*0010*/ 	.word	0x00000000
	.align		4
        /*0014*/ 	.word	0xfffffffd
	.align		4
        /*0018*/ 	.word	0x00000000
	.align		4
        /*001c*/ 	.word	0xfffffffc


//--------------------- .text._Z13d_fast_y_to_zPfS_iiii --------------------------
	.section	.text._Z13d_fast_y_to_zPfS_iiii,"ax",@progbits
	.align	128
        .global         _Z13d_fast_y_to_zPfS_iiii
        .type           _Z13d_fast_y_to_zPfS_iiii,@function
        .size           _Z13d_fast_y_to_zPfS_iiii,(.L_x_3 - _Z13d_fast_y_to_zPfS_iiii)
        .other          _Z13d_fast_y_to_zPfS_iiii,@"STO_CUDA_ENTRY STV_DEFAULT"
_Z13d_fast_y_to_zPfS_iiii:
.text._Z13d_fast_y_to_zPfS_iiii:
[----:B------:R-:W-:Y:S01]  /*0000*/  LDC R1, c[0x0][0x37c] ;  /* 0x0000df00ff017b82 */ /* 0x000fe20000000800 */
[----:B------:R-:W0:Y:S01]  /*0010*/  S2R R0, SR_CTAID.X ;  /* 0x0000000000007919 */ /* 0x000e220000002500 */
[----:B------:R-:W0:Y:S01]  /*0020*/  LDCU UR4, c[0x0][0x360] ;  /* 0x00006c00ff0477ac */ /* 0x000e220008000800 */
[----:B------:R-:W0:Y:S01]  /*0030*/  S2R R3, SR_TID.X ;  /* 0x0000000000037919 */ /* 0x000e220000002100 */
[----:B------:R-:W1:Y:S01]  /*0040*/  LDCU UR5, c[0x0][0x39c] ;  /* 0x00007380ff0577ac */ /* 0x000e620008000800 */
[----:B0-----:R-:W-:-:S05]  /*0050*/  IMAD R0, R0, UR4, R3 ;  /* 0x0000000400007c24 */ /* 0x001fca000f8e0203 */
[----:B-1----:R-:W-:-:S13]  /*0060*/  ISETP.GE.AND P0, PT, R0, UR5, PT ;  /* 0x0000000500007c0c */ /* 0x002fda000bf06270 */
[----:B------:R-:W-:Y:S05]  /*0070*/  @P0 EXIT ;  /* 0x000000000000094d */ /* 0x000fea0003800000 */
[----:B------:R-:W0:Y:S01]  /*0080*/  LDC R2, c[0x0][0x398] ;  /* 0x0000e600ff027b82 */ /* 0x000e220000000800 */
[----:B------:R-:W0:Y:S01]  /*0090*/  LDCU UR6, c[0x0][0x394] ;  /* 0x00007280ff0677ac */ /* 0x000e220008000800 */
[----:B------:R-:W-:Y:S02]  /*00a0*/  IABS R10, R0 ;  /* 0x00000000000a7213 */ /* 0x000fe40000000000 */
[----:B------:R-:W-:Y:S01]  /*00b0*/  ISETP.GE.AND P2, PT, R0, RZ, PT ;  /* 0x000000ff0000720c */ /* 0x000fe20003f46270 */
[----:B------:R-:W1:Y:S01]  /*00c0*/  LDCU.64 UR4, c[0x0][0x358] ;  /* 0x00006b00ff0477ac */ /* 0x000e620008000a00 */
[----:B0-----:R-:W-:Y:S01]  /*00d0*/  IMAD R11, R2, UR6, RZ ;  /* 0x00000006020b7c24 */ /* 0x001fe2000f8e02ff */
[----:B------:R-:W-:-:S04]  /*00e0*/  IABS R3, R2 ;  /* 0x0000000200037213 */ /* 0x000fc80000000000 */
[----:B------:R-:W-:-:S04]  /*00f0*/  IABS R7, R11 ;  /* 0x0000000b00077213 */ /* 0x000fc80000000000 */
[----:B------:R-:W0:Y:S08]  /*0100*/  I2F.RP R6, R7 ;  /* 0x0000000700067306 */ /* 0x000e300000209400 */
[----:B0-----:R-:W0:Y:S02]  /*0110*/  MUFU.RCP R6, R6 ;  /* 0x0000000600067308 */ /* 0x001e240000001000 */
[----:B0-----:R-:W-:-:S06]  /*0120*/  VIADD R4, R6, 0xffffffe ;  /* 0x0ffffffe06047836 */ /* 0x001fcc0000000000 */
[----:B------:R-:W0:Y:S08]  /*0130*/  I2F.RP R6, R3 ;  /* 0x0000000300067306 */ /* 0x000e300000209400 */
[----:B------:R2:W3:Y:S08]  /*0140*/  F2I.FTZ.U32.TRUNC.NTZ R5, R4 ;  /* 0x0000000400057305 */ /* 0x0004f0000021f000 */
[----:B0-----:R-:W0:Y:S01]  /*0150*/  MUFU.RCP R6, R6 ;  /* 0x0000000600067308 */ /* 0x001e220000001000 */
[----:B--2---:R-:W-:-:S02]  /*0160*/  HFMA2 R4, -RZ, RZ, 0, 0 ;  /* 0x00000000ff047431 */ /* 0x004fc400000001ff */
[----:B---3--:R-:W-:-:S04]  /*0170*/  IMAD.MOV R8, RZ, RZ, -R5 ;  /* 0x000000ffff087224 */ /* 0x008fc800078e0a05 */
[----:B------:R-:W-:Y:S01]  /*0180*/  IMAD R9, R8, R7, RZ ;  /* 0x0000000708097224 */ /* 0x000fe200078e02ff */
[----:B------:R-:W-:-:S03]  /*0190*/  IABS R8, R11 ;  /* 0x0000000b00087213 */ /* 0x000fc60000000000 */
[----:B------:R-:W-:Y:S01]  /*01a0*/  IMAD.HI.U32 R5, R5, R9, R4 ;  /* 0x0000000905057227 */ /* 0x000fe200078e0004 */
[----:B------:R-:W-:-:S03]  /*01b0*/  IADD3 R8, PT, PT, RZ, -R8, RZ ;  /* 0x80000008ff087210 */ /* 0x000fc60007ffe0ff */
[----:B------:R-:W-:-:S04]  /*01c0*/  IMAD.MOV.U32 R4, RZ, RZ, R10 ;  /* 0x000000ffff047224 */ /* 0x000fc800078e000a */
[----:B------:R-:W-:-:S04]  /*01d0*/  IMAD.HI.U32 R5, R5, R4, RZ ;  /* 0x0000000405057227 */ /* 0x000fc800078e00ff */
[----:B------:R-:W-:Y:S01]  /*01e0*/  IMAD R4, R5, R8, R4 ;  /* 0x0000000805047224 */ /* 0x000fe200078e0204 */
[----:B0-----:R-:W-:-:S04]  /*01f0*/  IADD3 R5, PT, PT, R6, 0xffffffe, RZ ;  /* 0x0ffffffe06057810 */ /* 0x001fc80007ffe0ff */
[----:B------:R-:W-:Y:S02]  /*0200*/  ISETP.GT.U32.AND P0, PT, R7, R4, PT ;  /* 0x000000040700720c */ /* 0x000fe40003f04070 */
[----:B------:R-:W0:Y:S11]  /*0210*/  F2I.FTZ.U32.TRUNC.NTZ R5, R5 ;  /* 0x0000000500057305 */ /* 0x000e36000021f000 */
[----:B------:R-:W-:Y:S01]  /*0220*/  @!P0 IMAD.IADD R4, R4, 0x1, -R7 ;  /* 0x0000000104048824 */ /* 0x000fe200078e0a07 */
[----:B------:R-:W-:-:S04]  /*0230*/  ISETP.NE.AND P0, PT, R11, RZ, PT ;  /* 0x000000ff0b00720c */ /* 0x000fc80003f05270 */
[----:B------:R-:W-:-:S13]  /*0240*/  ISETP.GT.U32.AND P1, PT, R7, R4, PT ;  /* 0x000000040700720c */ /* 0x000fda0003f24070 */
[----:B------:R-:W-:-:S05]  /*0250*/  @!P1 IMAD.IADD R4, R4, 0x1, -R7 ;  /* 0x0000000104049824 */ /* 0x000fca00078e0a07 */
[----:B------:R-:W-:Y:S01]  /*0260*/  MOV R7, R4 ;  /* 0x0000000400077202 */ /* 0x000fe20000000f00 */
[----:B0-----:R-:W-:-:S03]  /*0270*/  IMAD.MOV R4, RZ, RZ, -R5 ;  /* 0x000000ffff047224 */ /* 0x001fc600078e0a05 */
[----:B------:R-:W-:Y:S01]  /*0280*/  @!P2 IADD3 R7, PT, PT, -R7, RZ, RZ ;  /* 0x000000ff0707a210 */ /* 0x000fe20007ffe1ff */
[----:B------:R-:W-:Y:S01]  /*0290*/  IMAD R9, R4, R3, RZ ;  /* 0x0000000304097224 */ /* 0x000fe200078e02ff */
[----:B------:R-:W-:Y:S01]  /*02a0*/  @!P0 LOP3.LUT R7, RZ, R11, RZ, 0x33, !PT ;  /* 0x0000000bff078212 */ /* 0x000fe200078e33ff */
[----:B------:R-:W-:-:S03]  /*02b0*/  IMAD.MOV.U32 R4, RZ, RZ, RZ ;  /* 0x000000ffff047224 */ /* 0x000fc600078e00ff */
[----:B------:R-:W-:Y:S01]  /*02c0*/  IABS R6, R7 ;  /* 0x0000000700067213 */ /* 0x000fe20000000000 */
[----:B------:R-:W-:-:S06]  /*02d0*/  IMAD.HI.U32 R4, R5, R9, R4 ;  /* 0x0000000905047227 */ /* 0x000fcc00078e0004 */
[----:B------:R-:W-:-:S05]  /*02e0*/  IMAD.HI.U32 R4, R4, R6, RZ ;  /* 0x0000000604047227 */ /* 0x000fca00078e00ff */
[----:B------:R-:W-:-:S05]  /*02f0*/  IADD3 R5, PT, PT, -R4, RZ, RZ ;  /* 0x000000ff04057210 */ /* 0x000fca0007ffe1ff */
[----:B------:R-:W-:-:S05]  /*0300*/  IMAD R6, R3, R5, R6 ;  /* 0x0000000503067224 */ /* 0x000fca00078e0206 */
[----:B------:R-:W-:-:S13]  /*0310*/  ISETP.GT.U32.AND P2, PT, R3, R6, PT ;  /* 0x000000060300720c */ /* 0x000fda0003f44070 */
[----:B------:R-:W-:Y:S01]  /*0320*/  @!P2 IMAD.IADD R6, R6, 0x1, -R3 ;  /* 0x000000010606a824 */ /* 0x000fe200078e0a03 */
[----:B------:R-:W-:Y:S02]  /*0330*/  @!P2 IADD3 R4, PT, PT, R4, 0x1, RZ ;  /* 0x000000010404a810 */ /* 0x000fe40007ffe0ff */
[----:B------:R-:W-:Y:S02]  /*0340*/  ISETP.NE.AND P2, PT, R2, RZ, PT ;  /* 0x000000ff0200720c */ /* 0x000fe40003f45270 */
[----:B------:R-:W-:Y:S02]  /*0350*/  ISETP.GE.U32.AND P0, PT, R6, R3, PT ;  /* 0x000000030600720c */ /* 0x000fe40003f06070 */
[----:B------:R-:W-:Y:S02]  /*0360*/  LOP3.LUT R3, R7, R2, RZ, 0x3c, !PT ;  /* 0x0000000207037212 */ /* 0x000fe400078e3cff */
[----:B------:R-:W-:Y:S02]  /*0370*/  IADD3 R6, PT, PT, R0, -R7, RZ ;  /* 0x8000000700067210 */ /* 0x000fe40007ffe0ff */
[----:B------:R-:W-:-:S07]  /*0380*/  ISETP.GE.AND P1, PT, R3, RZ, PT ;  /* 0x000000ff0300720c */ /* 0x000fce0003f26270 */
[----:B------:R-:W-:-:S05]  /*0390*/  @P0 VIADD R4, R4, 0x1 ;  /* 0x0000000104040836 */ /* 0x000fca0000000000 */
[----:B------:R-:W-:Y:S02]  /*03a0*/  MOV R3, R4 ;  /* 0x0000000400037202 */ /* 0x000fe40000000f00 */
[----:B------:R-:W0:Y:S03]  /*03b0*/  LDC.64 R4, c[0x0][0x380] ;  /* 0x0000e000ff047b82 */ /* 0x000e260000000a00 */
[----:B------:R-:W-:Y:S01]  /*03c0*/  @!P1 IMAD.MOV R3, RZ, RZ, -R3 ;  /* 0x000000ffff039224 */ /* 0x000fe200078e0a03 */
[----:B------:R-:W-:-:S05]  /*03d0*/  @!P2 LOP3.LUT R3, RZ, R2, RZ, 0x33, !PT ;  /* 0x00000002ff03a212 */ /* 0x000fca00078e33ff */
[----:B------:R-:W-:Y:S02]  /*03e0*/  IMAD R7, R3, R2, R6 ;  /* 0x0000000203077224 */ /* 0x000fe400078e0206 */
[----:B------:R-:W-:-:S03]  /*03f0*/  IMAD.IADD R2, R6, 0x1, R3 ;  /* 0x0000000106027824 */ /* 0x000fc600078e0203 */
[----:B------:R-:W-:-:S05]  /*0400*/  IADD3 R7, PT, PT, R0, -R7, RZ ;  /* 0x8000000700077210 */ /* 0x000fca0007ffe0ff */
[----:B------:R-:W-:-:S04]  /*0410*/  IMAD R2, R7, UR6, R2 ;  /* 0x0000000607027c24 */ /* 0x000fc8000f8e0202 */
[----:B------:R-:W-:-:S04]  /*0420*/  IMAD.SHL.U32 R3, R2, 0x2, RZ ;  /* 0x0000000202037824 */ /* 0x000fc800078e00ff */
[----:B0-----:R-:W-:Y:S02]  /*0430*/  IMAD.WIDE R2, R3, 0x4, R4 ;  /* 0x0000000403027825 */ /* 0x001fe400078e0204 */
[----:B------:R-:W0:Y:S03]  /*0440*/  LDC.64 R4, c[0x0][0x388] ;  /* 0x0000e200ff047b82 */ /* 0x000e260000000a00 */
[----:B-1----:R-:W2:Y:S01]  /*0450*/  LDG.E R7, desc[UR4][R2.64] ;  /* 0x0000000402077981 */ /* 0x002ea2000c1e1900 */
[----:B------:R-:W-:-:S05]  /*0460*/  SHF.L.U32 R9, R0, 0x1, RZ ;  /* 0x0000000100097819 */ /* 0x000fca00000006ff */
[----:B0-----:R-:W-:-:S05]  /*0470*/  IMAD.WIDE R4, R9, 0x4, R4 ;  /* 0x0000000409047825 */ /* 0x001fca00078e0204 */
[----:B--2---:R-:W-:Y:S04]  /*0480*/  STG.E desc[UR4][R4.64], R7 ;  /* 0x0000000704007986 */ /* 0x004fe8000c101904 */
[----:B------:R-:W2:Y:S04]  /*0490*/  LDG.E R9, desc[UR4][R2.64+0x4] ;  /* 0x0000040402097981 */ /* 0x000ea8000c1e1900 */
[----:B--2---:R-:W-:Y:S01]  /*04a0*/  STG.E desc[UR4][R4.64+0x4], R9 ;  /* 0x0000040904007986 */ /* 0x004fe2000c101904 */
[----:B------:R-:W-:Y:S05]  /*04b0*/  EXIT ;  /* 0x000000000000794d */ /* 0x000fea0003800000 */
.L_x_0:
[----:B------:R-:W-:-:S00]  /*04c0*/  BRA `(.L_x_0) ;  /* 0xfffffffc00fc7947 */ /* 0x000fc0000383ffff */
[----:B------:R-:W-:-:S00]  /*04d0*/  NOP ;  /* 0x0000000000007918 */ /* 0x000fc00000000000 */
        /* <DEDUP_REMOVED lines=10> */
.L_x_3:


//--------------------- .text._Z13d_fast_x_to_yPfS_iiii --------------------------
	.section	.text._Z13d_fast_x_to_yPfS_iiii,"ax",@progbits
	.align	128
        .global         _Z13d_fast_x_to_yPfS_iiii
        .type           _Z13d_fast_x_to_yPfS_iiii,@function
        .size           _Z13d_fast_x_to_yPfS_iiii,(.L_x_4 - _Z13d_fast_x_to_yPfS_iiii)
        .other          _Z13d_fast_x_to_yPfS_iiii,@"STO_CUDA_ENTRY STV_DEFAULT"
_Z13d_fast_x_to_yPfS_iiii:
.text._Z13d_fast_x_to_yPfS_iiii:
        /* <DEDUP_REMOVED lines=10> */
[----:B------:R-:W-:Y:S01]  /*00a0*/  IABS R8, R0 ;  /* 0x0000000000087213 */ /* 0x000fe20000000000 */
[----:B------:R-:W1:Y:S01]  /*00b0*/  LDCU UR6, c[0x0][0x390] ;  /* 0x00007200ff0677ac */ /* 0x000e620008000800 */
[----:B0-----:R-:W-:Y:S01]  /*00c0*/  IMAD R5, R5, UR4, RZ ;  /* 0x0000000405057c24 */ /* 0x001fe2000f8e02ff */
[----:B------:R-:W0:Y:S04]  /*00d0*/  LDCU.64 UR4, c[0x0][0x358] ;  /* 0x00006b00ff0477ac */ /* 0x000e280008000a00 */
[-C--:B------:R-:W-:Y:S02]  /*00e0*/  IABS R7, R5.reuse ;  /* 0x0000000500077213 */ /* 0x080fe40000000000 */
[----:B------:R-:W-:-:S02]  /*00f0*/  IABS R10, R5 ;  /* 0x00000005000a7213 */ /* 0x000fc40000000000 */
[----:B------:R-:W2:Y:S08]  /*0100*/  I2F.RP R4, R7 ;  /* 0x0000000700047306 */ /* 0x000eb00000209400 */
[----:B--2---:R-:W2:Y:S02]  /*0110*/  MUFU.RCP R4, R4 ;  /* 0x0000000400047308 */ /* 0x004ea40000001000 */
[----:B--2---:R-:W-:Y:S01]  /*0120*/  IADD3 R2, PT, PT, R4, 0xffffffe, RZ ;  /* 0x0ffffffe04027810 */ /* 0x004fe20007ffe0ff */
[----:B------:R-:W-:-:S05]  /*0130*/  IMAD.MOV R4, RZ, RZ, -R10 ;  /* 0x000000ffff047224 */ /* 0x000fca00078e0a0a */
[----:B------:R2:W3:Y:S02]  /*0140*/  F2I.FTZ.U32.TRUNC.NTZ R3, R2 ;  /* 0x0000000200037305 */ /* 0x0004e4000021f000 */
[----:B--2---:R-:W-:Y:S01]  /*0150*/  HFMA2 R2, -RZ, RZ, 0, 0 ;  /* 0x00000000ff027431 */ /* 0x004fe200000001ff */
[----:B---3--:R-:W-:-:S05]  /*0160*/  IADD3 R6, PT, PT, RZ, -R3, RZ ;  /* 0x80000003ff067210 */ /* 0x008fca0007ffe0ff */
[----:B------:R-:W-:Y:S02]  /*0170*/  IMAD R9, R6, R7, RZ ;  /* 0x0000000706097224 */ /* 0x000fe400078e02ff */
[----:B------:R-:W-:Y:S02]  /*0180*/  IMAD.MOV.U32 R6, RZ, RZ, R8 ;  /* 0x000000ffff067224 */ /* 0x000fe400078e0008 */
[----:B------:R-:W-:-:S06]  /*0190*/  IMAD.HI.U32 R3, R3, R9, R2 ;  /* 0x0000000903037227 */ /* 0x000fcc00078e0002 */
[----:B------:R-:W-:-:S04]  /*01a0*/  IMAD.HI.U32 R3, R3, R6, RZ ;  /* 0x0000000603037227 */ /* 0x000fc800078e00ff */
[----:B------:R-:W-:Y:S02]  /*01b0*/  IMAD R2, R3, R4, R6 ;  /* 0x0000000403027224 */ /* 0x000fe400078e0206 */
[----:B------:R-:W-:-:S03]  /*01c0*/  IMAD.MOV R4, RZ, RZ, -R5 ;  /* 0x000000ffff047224 */ /* 0x000fc600078e0a05 */
[----:B------:R-:W-:-:S13]  /*01d0*/  ISETP.GT.U32.AND P2, PT, R7, R2, PT ;  /* 0x000000020700720c */ /* 0x000fda0003f44070 */
[-C--:B------:R-:W-:Y:S01]  /*01e0*/  @!P2 IADD3 R2, PT, PT, R2, -R7.reuse, RZ ;  /* 0x800000070202a210 */ /* 0x080fe20007ffe0ff */
[----:B------:R-:W-:Y:S01]  /*01f0*/  @!P2 VIADD R3, R3, 0x1 ;  /* 0x000000010303a836 */ /* 0x000fe20000000000 */
[----:B------:R-:W-:Y:S02]  /*0200*/  ISETP.NE.AND P2, PT, R5, RZ, PT ;  /* 0x000000ff0500720c */ /* 0x000fe40003f45270 */
[----:B------:R-:W-:Y:S02]  /*0210*/  ISETP.GE.U32.AND P0, PT, R2, R7, PT ;  /* 0x000000070200720c */ /* 0x000fe40003f06070 */
[----:B------:R-:W-:-:S04]  /*0220*/  LOP3.LUT R2, R0, R5, RZ, 0x3c, !PT ;  /* 0x0000000500027212 */ /* 0x000fc800078e3cff */
[----:B------:R-:W-:-:S07]  /*0230*/  ISETP.GE.AND P1, PT, R2, RZ, PT ;  /* 0x000000ff0200720c */ /* 0x000fce0003f26270 */
[----:B------:R-:W-:-:S05]  /*0240*/  @P0 IADD3 R3, PT, PT, R3, 0x1, RZ ;  /* 0x0000000103030810 */ /* 0x000fca0007ffe0ff */
[----:B------:R-:W-:Y:S02]  /*0250*/  IMAD.MOV.U32 R7, RZ, RZ, R3 ;  /* 0x000000ffff077224 */ /* 0x000fe400078e0003 */
[----:B------:R-:W2:Y:S03]  /*0260*/  LDC.64 R2, c[0x0][0x380] ;  /* 0x0000e000ff027b82 */ /* 0x000ea60000000a00 */
[----:B------:R-:W-:Y:S02]  /*0270*/  @!P1 IADD3 R7, PT, PT, -R7, RZ, RZ ;  /* 0x000000ff07079210 */ /* 0x000fe40007ffe1ff */
[----:B------:R-:W-:-:S05]  /*0280*/  @!P2 LOP3.LUT R7, RZ, R5, RZ, 0x33, !PT ;  /* 0x00000005ff07a212 */ /* 0x000fca00078e33ff */
[----:B------:R-:W-:-:S04]  /*0290*/  IMAD R4, R7, R4, R0 ;  /* 0x0000000407047224 */ /* 0x000fc800078e0200 */
[----:B-1----:R-:W-:-:S05]  /*02a0*/  IMAD R4, R4, UR6, R7 ;  /* 0x0000000604047c24 */ /* 0x002fca000f8e0207 */
[----:B------:R-:W-:-:S05]  /*02b0*/  SHF.L.U32 R5, R4, 0x1, RZ ;  /* 0x0000000104057819 */ /* 0x000fca00000006ff */
[----:B--2---:R-:W-:Y:S02]  /*02c0*/  IMAD.WIDE R2, R5, 0x4, R2 ;  /* 0x0000000405027825 */ /* 0x004fe400078e0202 */
[----:B------:R-:W1:Y:S03]  /*02d0*/  LDC.64 R4, c[0x0][0x388] ;  /* 0x0000e200ff047b82 */ /* 0x000e660000000a00 */
[----:B0-----:R-:W2:Y:S01]  /*02e0*/  LDG.E R7, desc[UR4][R2.64] ;  /* 0x0000000402077981 */ /* 0x001ea2000c1e1900 */
[----:B------:R-:W-:-:S04]  /*02f0*/  IMAD.SHL.U32 R9, R0, 0x2, RZ ;  /* 0x0000000200097824 */ /* 0x000fc800078e00ff */
[----:B-1----:R-:W-:-:S05]  /*0300*/  IMAD.WIDE R4, R9, 0x4, R4 ;  /* 0x0000000409047825 */ /* 0x002fca00078e0204 */
[----:B--2---:R-:W-:Y:S04]  /*0310*/  STG.E desc[UR4][R4.64], R7 ;  /* 0x0000000704007986 */ /* 0x004fe8000c101904 */
[----:B------:R-:W2:Y:S04]  /*0320*/  LDG.E R9, desc[UR4][R2.64+0x4] ;  /* 0x0000040402097981 */ /* 0x000ea8000c1e1900 */
[----:B--2---:R-:W-:Y:S01]  /*0330*/  STG.E desc[UR4][R4.64+0x4], R9 ;  /* 0x0000040904007986 */ /* 0x004fe2000c101904 */
[----:B------:R-:W-:Y:S05]  /*0340*/  EXIT ;  /* 0x000000000000794d */ /* 0x000fea0003800000 */
.L_x_1:
        /* <DEDUP_REMOVED lines=11> */
.L_x_4:


//--------------------- .text._Z13d_fast_z_to_xPfS_iiii --------------------------
	.section	.text._Z13d_fast_z_to_xPfS_iiii,"ax",@progbits
	.align	128
        .global         _Z13d_fast_z_to_xPfS_iiii
        .type           _Z13d_fast_z_to_xPfS_iiii,@function
        .size           _Z13d_fast_z_to_xPfS_iiii,(.L_x_5 - _Z13d_fast_z_to_xPfS_iiii)
        .other          _Z13d_fast_z_to_xPfS_iiii,@"STO_CUDA_ENTRY STV_DEFAULT"
_Z13d_fast_z_to_xPfS_iiii:
.text._Z13d_fast_z_to_xPfS_iiii:
        /* <DEDUP_REMOVED lines=8> */
[----:B------:R-:W0:Y:S01]  /*0080*/  LDC.64 R2, c[0x0][0x390] ;  /* 0x0000e400ff027b82 */ /* 0x000e220000000a00 */
[----:B------:R-:W-:Y:S01]  /*0090*/  IABS R11, R0 ;  /* 0x00000000000b7213 */ /* 0x000fe20000000000 */
[----:B------:R-:W1:Y:S01]  /*00a0*/  LDCU UR6, c[0x0][0x398] ;  /* 0x00007300ff0677ac */ /* 0x000e620008000800 */
[----:B------:R-:W2:Y:S01]  /*00b0*/  LDCU.64 UR4, c[0x0][0x358] ;  /* 0x00006b00ff0477ac */ /* 0x000ea20008000a00 */
[----:B0-----:R-:W-:-:S05]  /*00c0*/  IMAD R5, R3, R2, RZ ;  /* 0x0000000203057224 */ /* 0x001fca00078e02ff */
[-C--:B------:R-:W-:Y:S02]  /*00d0*/  IABS R10, R5.reuse ;  /* 0x00000005000a7213 */ /* 0x080fe40000000000 */
[----:B------:R-:W-:Y:S02]  /*00e0*/  IABS R8, R5 ;  /* 0x0000000500087213 */ /* 0x000fe40000000000 */
[----:B------:R-:W0:Y:S08]  /*00f0*/  I2F.RP R4, R10 ;  /* 0x0000000a00047306 */ /* 0x000e300000209400 */
[----:B0-----:R-:W0:Y:S02]  /*0100*/  MUFU.RCP R4, R4 ;  /* 0x0000000400047308 */ /* 0x001e240000001000 */
[----:B0-----:R-:W-:Y:S01]  /*0110*/  VIADD R6, R4, 0xffffffe ;  /* 0x0ffffffe04067836 */ /* 0x001fe20000000000 */
[----:B------:R-:W-:-:S05]  /*0120*/  IABS R4, R2 ;  /* 0x0000000200047213 */ /* 0x000fca0000000000 */
[----:B------:R0:W3:Y:S02]  /*0130*/  F2I.FTZ.U32.TRUNC.NTZ R7, R6 ;  /* 0x0000000600077305 */ /* 0x0000e4000021f000 */
[----:B0-----:R-:W-:Y:S02]  /*0140*/  HFMA2 R6, -RZ, RZ, 0, 0 ;  /* 0x00000000ff067431 */ /* 0x001fe400000001ff */
[----:B---3--:R-:W-:-:S04]  /*0150*/  IMAD.MOV R9, RZ, RZ, -R7 ;  /* 0x000000ffff097224 */ /* 0x008fc800078e0a07 */
[----:B------:R-:W-:-:S04]  /*0160*/  IMAD R9, R9, R10, RZ ;  /* 0x0000000a09097224 */ /* 0x000fc800078e02ff */
[----:B------:R-:W-:-:S04]  /*0170*/  IMAD.HI.U32 R7, R7, R9, R6 ;  /* 0x0000000907077227 */ /* 0x000fc800078e0006 */
[----:B------:R-:W-:Y:S02]  /*0180*/  IMAD.MOV R9, RZ, RZ, -R8 ;  /* 0x000000ffff097224 */ /* 0x000fe400078e0a08 */
[----:B------:R-:W-:Y:S01]  /*0190*/  IMAD.HI.U32 R6, R7, R11, RZ ;  /* 0x0000000b07067227 */ /* 0x000fe200078e00ff */
[----:B------:R-:W0:Y:S03]  /*01a0*/  I2F.RP R8, R4 ;  /* 0x0000000400087306 */ /* 0x000e260000209400 */
[----:B------:R-:W-:-:S05]  /*01b0*/  IMAD R7, R6, R9, R11 ;  /* 0x0000000906077224 */ /* 0x000fca00078e020b */
[----:B------:R-:W-:Y:S01]  /*01c0*/  ISETP.GT.U32.AND P2, PT, R10, R7, PT ;  /* 0x000000070a00720c */ /* 0x000fe20003f44070 */
[----:B0-----:R-:W0:-:S12]  /*01d0*/  MUFU.RCP R8, R8 ;  /* 0x0000000800087308 */ /* 0x001e180000001000 */
[-C--:B------:R-:W-:Y:S01]  /*01e0*/  @!P2 IADD3 R7, PT, PT, R7, -R10.reuse, RZ ;  /* 0x8000000a0707a210 */ /* 0x080fe20007ffe0ff */
[----:B------:R-:W-:Y:S01]  /*01f0*/  @!P2 VIADD R6, R6, 0x1 ;  /* 0x000000010606a836 */ /* 0x000fe20000000000 */
[----:B------:R-:W-:Y:S02]  /*0200*/  ISETP.NE.AND P2, PT, R5, RZ, PT ;  /* 0x000000ff0500720c */ /* 0x000fe40003f45270 */
[----:B------:R-:W-:Y:S02]  /*0210*/  ISETP.GE.U32.AND P0, PT, R7, R10, PT ;  /* 0x0000000a0700720c */ /* 0x000fe40003f06070 */
[----:B------:R-:W-:-:S04]  /*0220*/  LOP3.LUT R7, R0, R5, RZ, 0x3c, !PT ;  /* 0x0000000500077212 */ /* 0x000fc800078e3cff */
[----:B------:R-:W-:Y:S02]  /*0230*/  ISETP.GE.AND P1, PT, R7, RZ, PT ;  /* 0x000000ff0700720c */ /* 0x000fe40003f26270 */
[----:B0-----:R-:W-:-:S05]  /*0240*/  IADD3 R7, PT, PT, R8, 0xffffffe, RZ ;  /* 0x0ffffffe08077810 */ /* 0x001fca0007ffe0ff */
[----:B------:R-:W-:Y:S01]  /*0250*/  @P0 VIADD R6, R6, 0x1 ;  /* 0x0000000106060836 */ /* 0x000fe20000000000 */
[----:B------:R-:W0:Y:S04]  /*0260*/  F2I.FTZ.U32.TRUNC.NTZ R7, R7 ;  /* 0x0000000700077305 */ /* 0x000e28000021f000 */
[----:B------:R-:W-:Y:S01]  /*0270*/  MOV R10, R6 ;  /* 0x00000006000a7202 */ /* 0x000fe20000000f00 */
[----:B------:R-:W-:-:S04]  /*0280*/  HFMA2 R6, -RZ, RZ, 0, 0 ;  /* 0x00000000ff067431 */ /* 0x000fc800000001ff */
[----:B------:R-:W-:Y:S01]  /*0290*/  @!P1 IMAD.MOV R10, RZ, RZ, -R10 ;  /* 0x000000ffff0a9224 */ /* 0x000fe200078e0a0a */
[----:B------:R-:W-:-:S05]  /*02a0*/  @!P2 LOP3.LUT R10, RZ, R5, RZ, 0x33, !PT ;  /* 0x00000005ff0aa212 */ /* 0x000fca00078e33ff */
[----:B------:R-:W-:Y:S01]  /*02b0*/  IMAD R11, R5, R10, RZ ;  /* 0x0000000a050b7224 */ /* 0x000fe200078e02ff */
[----:B0-----:R-:W-:-:S03]  /*02c0*/  IADD3 R9, PT, PT, RZ, -R7, RZ ;  /* 0x80000007ff097210 */ /* 0x001fc60007ffe0ff */
[----:B------:R-:W-:Y:S02]  /*02d0*/  IMAD.IADD R5, R0, 0x1, -R11 ;  /* 0x0000000100057824 */ /* 0x000fe400078e0a0b */
[----:B------:R-:W-:-:S03]  /*02e0*/  IMAD R9, R9, R4, RZ ;  /* 0x0000000409097224 */ /* 0x000fc600078e02ff */
[----:B------:R-:W-:Y:S01]  /*02f0*/  IABS R8, R5 ;  /* 0x0000000500087213 */ /* 0x000fe20000000000 */
[----:B------:R-:W-:Y:S01]  /*0300*/  IMAD.HI.U32 R6, R7, R9, R6 ;  /* 0x0000000907067227 */ /* 0x000fe200078e0006 */
[----:B------:R-:W-:-:S03]  /*0310*/  LOP3.LUT R5, R5, R2, RZ, 0x3c, !PT ;  /* 0x0000000205057212 */ /* 0x000fc600078e3cff */
[----:B------:R-:W-:Y:S01]  /*0320*/  IMAD.MOV.U32 R7, RZ, RZ, R8 ;  /* 0x000000ffff077224 */ /* 0x000fe200078e0008 */
[----:B------:R-:W-:-:S03]  /*0330*/  ISETP.GE.AND P1, PT, R5, RZ, PT ;  /* 0x000000ff0500720c */ /* 0x000fc60003f26270 */
        /* <DEDUP_REMOVED lines=8> */
[----:B------:R-:W0:Y:S11]  /*03c0*/  LDC.64 R4, c[0x0][0x380] ;  /* 0x0000e000ff047b82 */ /* 0x000e360000000a00 */
[----:B------:R-:W-:-:S05]  /*03d0*/  @P0 VIADD R6, R6, 0x1 ;  /* 0x0000000106060836 */ /* 0x000fca0000000000 */
[----:B------:R-:W-:Y:S02]  /*03e0*/  @!P1 IADD3 R6, PT, PT, -R6, RZ, RZ ;  /* 0x000000ff06069210 */ /* 0x000fe40007ffe1ff */
[----:B------:R-:W-:-:S05]  /*03f0*/  @!P2 LOP3.LUT R6, RZ, R2, RZ, 0x33, !PT ;  /* 0x00000002ff06a212 */ /* 0x000fca00078e33ff */
[----:B------:R-:W-:-:S04]  /*0400*/  IMAD R7, R6, R2, R11 ;  /* 0x0000000206077224 */ /* 0x000fc800078e020b */
[----:B------:R-:W-:-:S04]  /*0410*/  IMAD.IADD R7, R0, 0x1, -R7 ;  /* 0x0000000100077824 */ /* 0x000fc800078e0a07 */
[----:B------:R-:W-:-:S04]  /*0420*/  IMAD R7, R7, R3, R6 ;  /* 0x0000000307077224 */ /* 0x000fc800078e0206 */
[----:B-1----:R-:W-:-:S05]  /*0430*/  IMAD R7, R7, UR6, R10 ;  /* 0x0000000607077c24 */ /* 0x002fca000f8e020a */
[----:B------:R-:W-:-:S05]  /*0440*/  SHF.L.U32 R3, R7, 0x1, RZ ;  /* 0x0000000107037819 */ /* 0x000fca00000006ff */
[----:B0-----:R-:W-:Y:S02]  /*0450*/  IMAD.WIDE R2, R3, 0x4, R4 ;  /* 0x0000000403027825 */ /* 0x001fe400078e0204 */
[----:B------:R-:W0:Y:S03]  /*0460*/  LDC.64 R4, c[0x0][0x388] ;  /* 0x0000e200ff047b82 */ /* 0x000e260000000a00 */
[----:B--2---:R-:W2:Y:S01]  /*0470*/  LDG.E R7, desc[UR4][R2.64] ;  /* 0x0000000402077981 */ /* 0x004ea2000c1e1900 */
[----:B------:R-:W-:-:S04]  /*0480*/  IMAD.SHL.U32 R9, R0, 0x2, RZ ;  /* 0x0000000200097824 */ /* 0x000fc800078e00ff */
[----:B0-----:R-:W-:-:S05]  /*0490*/  IMAD.WIDE R4, R9, 0x4, R4 ;  /* 0x0000000409047825 */ /* 0x001fca00078e0204 */
[----:B--2---:R-:W-:Y:S04]  /*04a0*/  STG.E desc[UR4][R4.64], R7 ;  /* 0x0000000704007986 */ /* 0x004fe8000c101904 */
[----:B------:R-:W2:Y:S04]  /*04b0*/  LDG.E R9, desc[UR4][R2.64+0x4] ;  /* 0x0000040402097981 */ /* 0x000ea8000c1e1900 */
[----:B--2---:R-:W-:Y:S01]  /*04c0*/  STG.E desc[UR4][R4.64+0x4], R9 ;  /* 0x0000040904007986 */ /* 0x004fe2000c101904 */
[----:B------:R-:W-:Y:S05]  /*04d0*/  EXIT ;  /* 0x000000000000794d */ /* 0x000fea0003800000 */
.L_x_2:
        /* <DEDUP_REMOVED lines=10> */
.L_x_5:


//--------------------- .nv.shared.reserved.0     --------------------------
	.section	.nv.shared.reserved.0,"aw",@nobits
	.weak		__nv_reservedSMEM_offset_0_alias
	.size		__nv_reservedSMEM_offset_0_alias, 0, 64
	.other		__nv_reservedSMEM_offset_0_alias,@"STO_CUDA_RESERVED_SHARED STV_DEFAULT"
__nv_reservedSMEM_offset_0_alias:
	.zero		0
	.zero		64


//--------------------- .nv.constant0._Z13d_fast_y_to_zPfS_iiii --------------------------
	.section	.nv.constant0._Z13d_fast_y_to_zPfS_iiii,"a",@progbits
	.sectionflags	@""
	.align	4
.nv.constant0._Z13d_fast_y_to_zPfS_iiii:
	.zero		928


//--------------------- .nv.constant0._Z13d_fast_x_to_yPfS_iiii --------------------------
	.section	.nv.constant0._Z13d_fast_x_to_yPfS_iiii,"a",@progbits
	.sectionflags	@""
	.align	4
.nv.constant0._Z13d_fast_x_to_yPfS_iiii:
	.zero		928


//--------------------- .nv.constant0._Z13d_fast_z_to_xPfS_iiii --------------------------
	.section	.nv.constant0._Z13d_fast_z_to_xPfS_iiii,"a",@progbits
	.sectionflags	@""
	.align	4
.nv.constant0._Z13d_fast_z_to_xPfS_iiii:
	.zero		928


//--------------------- SYMBOLS --------------------------

	.type		.nv.reservedSmem.offset0,@object
	.size		.nv.reservedSmem.offset0,0x4
